	.headerflags	@"EF_CUDA_TEXMODE_UNIFIED EF_CUDA_64BIT_ADDRESS EF_CUDA_SM86 EF_CUDA_VIRTUAL_SM(EF_CUDA_SM86)"
	.elftype	@"ET_EXEC"


//--------------------- .nv.info                  --------------------------
	.section	.nv.info,"",@"SHT_CUDA_INFO"
	.align	4


	//----- nvinfo : EIATTR_REGCOUNT
	.align		4
        /*0000*/ 	.byte	0x04, 0x2f
        /*0002*/ 	.short	(.L_3 - .L_2)
	.align		4
.L_2:
        /*0004*/ 	.word	index@(l2norm_fwd_kernel)
        /*0008*/ 	.word	0x0000003b


	//----- nvinfo : EIATTR_MAX_STACK_SIZE
	.align		4
.L_3:
        /*000c*/ 	.byte	0x04, 0x23
        /*000e*/ 	.short	(.L_5 - .L_4)
	.align		4
.L_4:
        /*0010*/ 	.word	index@(l2norm_fwd_kernel)
        /*0014*/ 	.word	0x00000000


	//----- nvinfo : EIATTR_MIN_STACK_SIZE
	.align		4
.L_5:
        /*0018*/ 	.byte	0x04, 0x12
        /*001a*/ 	.short	(.L_7 - .L_6)
	.align		4
.L_6:
        /*001c*/ 	.word	index@(l2norm_fwd_kernel)
        /*0020*/ 	.word	0x00000000


	//----- nvinfo : EIATTR_FRAME_SIZE
	.align		4
.L_7:
        /*0024*/ 	.byte	0x04, 0x11
        /*0026*/ 	.short	(.L_9 - .L_8)
	.align		4
.L_8:
        /*0028*/ 	.word	index@(l2norm_fwd_kernel)
        /*002c*/ 	.word	0x00000000
.L_9:


//--------------------- .nv.info.l2norm_fwd_kernel --------------------------
	.section	.nv.info.l2norm_fwd_kernel,"",@"SHT_CUDA_INFO"
	.align	4


	//----- nvinfo : EIATTR_CUDA_API_VERSION
	.align		4
        /*0000*/ 	.byte	0x04, 0x37
        /*0002*/ 	.short	(.L_11 - .L_10)
.L_10:
        /*0004*/ 	.word	0x0000007b


	//----- nvinfo : EIATTR_SW2861232_WAR
	.align		4
.L_11:
        /*0008*/ 	.byte	0x01, 0x35
	.zero		2


	//----- nvinfo : EIATTR_PARAM_CBANK
	.align		4
        /*000c*/ 	.byte	0x04, 0x0a
        /*000e*/ 	.short	(.L_13 - .L_12)
	.align		4
.L_12:
        /*0010*/ 	.word	index@(.nv.constant0.l2norm_fwd_kernel)
        /*0014*/ 	.short	0x0160
        /*0016*/ 	.short	0x001c


	//----- nvinfo : EIATTR_CBANK_PARAM_SIZE
	.align		4
.L_13:
        /*0018*/ 	.byte	0x03, 0x19
        /*001a*/ 	.short	0x001c


	//----- nvinfo : EIATTR_KPARAM_INFO
	.align		4
        /*001c*/ 	.byte	0x04, 0x17
        /*001e*/ 	.short	(.L_15 - .L_14)
.L_14:
        /*0020*/ 	.word	0x00000000
        /*0024*/ 	.short	0x0003
        /*0026*/ 	.short	0x0018
        /*0028*/ 	.byte	0x00, 0xf0, 0x11, 0x00


	//----- nvinfo : EIATTR_KPARAM_INFO
	.align		4
.L_15:
        /*002c*/ 	.byte	0x04, 0x17
        /*002e*/ 	.short	(.L_17 - .L_16)
.L_16:
        /*0030*/ 	.word	0x00000000
        /*0034*/ 	.short	0x0002
        /*0036*/ 	.short	0x0010
        /*0038*/ 	.byte	0x00, 0xf0, 0x21, 0x00


	//----- nvinfo : EIATTR_KPARAM_INFO
	.align		4
.L_17:
        /*003c*/ 	.byte	0x04, 0x17
        /*003e*/ 	.short	(.L_19 - .L_18)
.L_18:
        /*0040*/ 	.word	0x00000000
        /*0044*/ 	.short	0x0001
        /*0046*/ 	.short	0x0008
        /*0048*/ 	.byte	0x00, 0xf0, 0x21, 0x00


	//----- nvinfo : EIATTR_KPARAM_INFO
	.align		4
.L_19:
        /*004c*/ 	.byte	0x04, 0x17
        /*004e*/ 	.short	(.L_21 - .L_20)
.L_20:
        /*0050*/ 	.word	0x00000000
        /*0054*/ 	.short	0x0000
        /*0056*/ 	.short	0x0000
        /*0058*/ 	.byte	0x00, 0xf0, 0x21, 0x00


	//----- nvinfo : EIATTR_MAXREG_COUNT
	.align		4
.L_21:
        /*005c*/ 	.byte	0x03, 0x1b
        /*005e*/ 	.short	0x00ff


	//----- nvinfo : EIATTR_COOP_GROUP_MASK_REGIDS
	.align		4
        /*0060*/ 	.byte	0x04, 0x29
        /*0062*/ 	.short	(.L_23 - .L_22)


	//   ....[0]....
.L_22:
        /*0064*/ 	.word	0xffffffff


	//   ....[1]....
        /*0068*/ 	.word	0xffffffff


	//   ....[2]....
        /*006c*/ 	.word	0xffffffff


	//   ....[3]....
        /*0070*/ 	.word	0xffffffff


	//   ....[4]....
        /*0074*/ 	.word	0xffffffff


	//   ....[5]....
        /*0078*/ 	.word	0xffffffff


	//   ....[6]....
        /*007c*/ 	.word	0xffffffff


	//   ....[7]....
        /*0080*/ 	.word	0xffffffff


	//   ....[8]....
        /*0084*/ 	.word	0xffffffff


	//   ....[9]....
        /*0088*/ 	.word	0xffffffff


	//   ....[10]....
        /*008c*/ 	.word	0xffffffff


	//   ....[11]....
        /*0090*/ 	.word	0xffffffff


	//   ....[12]....
        /*0094*/ 	.word	0xffffffff


	//   ....[13]....
        /*0098*/ 	.word	0xffffffff


	//   ....[14]....
        /*009c*/ 	.word	0xffffffff


	//   ....[15]....
        /*00a0*/ 	.word	0xffffffff


	//----- nvinfo : EIATTR_COOP_GROUP_INSTR_OFFSETS
	.align		4
.L_23:
        /*00a4*/ 	.byte	0x04, 0x28
        /*00a6*/ 	.short	(.L_25 - .L_24)


	//   ....[0]....
.L_24:
        /*00a8*/ 	.word	0x00000660


	//   ....[1]....
        /*00ac*/ 	.word	0x00000740


	//   ....[2]....
        /*00b0*/ 	.word	0x000007b0


	//   ....[3]....
        /*00b4*/ 	.word	0x000007f0


	//   ....[4]....
        /*00b8*/ 	.word	0x00000800


	//   ....[5]....
        /*00bc*/ 	.word	0x00000820


	//   ....[6]....
        /*00c0*/ 	.word	0x00000840


	//   ....[7]....
        /*00c4*/ 	.word	0x00000870


	//   ....[8]....
        /*00c8*/ 	.word	0x00000880


	//   ....[9]....
        /*00cc*/ 	.word	0x000008a0


	//   ....[10]....
        /*00d0*/ 	.word	0x000008c0


	//   ....[11]....
        /*00d4*/ 	.word	0x000008f0


	//   ....[12]....
        /*00d8*/ 	.word	0x00000900


	//   ....[13]....
        /*00dc*/ 	.word	0x00000920


	//   ....[14]....
        /*00e0*/ 	.word	0x00000940


	//   ....[15]....
        /*00e4*/ 	.word	0x00000980


	//----- nvinfo : EIATTR_EXIT_INSTR_OFFSETS
	.align		4
.L_25:
        /*00e8*/ 	.byte	0x04, 0x1c
        /*00ea*/ 	.short	(.L_27 - .L_26)


	//   ....[0]....
.L_26:
        /*00ec*/ 	.word	0x000010c0


	//   ....[1]....
        /*00f0*/ 	.word	0x00001120


	//----- nvinfo : EIATTR_MAX_THREADS
	.align		4
.L_27:
        /*00f4*/ 	.byte	0x04, 0x05
        /*00f6*/ 	.short	(.L_29 - .L_28)
.L_28:
        /*00f8*/ 	.word	0x00000020
        /*00fc*/ 	.word	0x00000001
        /*0100*/ 	.word	0x00000001
.L_29:


//--------------------- .nv.rel.action            --------------------------
	.section	.nv.rel.action,"",@"SHT_CUDA_RELOCINFO"
	.align	8
	.sectionentsize	8
        /*0000*/ 	.byte	0x73, 0x00, 0x00, 0x00, 0x00, 0x00, 0x00, 0x00, 0x00, 0x00, 0x00, 0x11, 0x25, 0x00, 0x05, 0x36


//--------------------- .nv.constant0.l2norm_fwd_kernel --------------------------
	.section	.nv.constant0.l2norm_fwd_kernel,"a",@progbits
	.align	4
.nv.constant0.l2norm_fwd_kernel:
	.zero		380


//--------------------- .text.l2norm_fwd_kernel   --------------------------
	.section	.text.l2norm_fwd_kernel,"ax",@progbits
	.sectionflags	@"SHF_BARRIERS=1"
	.sectioninfo	@"SHI_REGISTERS=59"
	.align	128
        .global         l2norm_fwd_kernel
        .type           l2norm_fwd_kernel,@function
        .size           l2norm_fwd_kernel,(.L_x_1 - l2norm_fwd_kernel)
        .other          l2norm_fwd_kernel,@"STO_CUDA_ENTRY STV_DEFAULT"
l2norm_fwd_kernel:
.text.l2norm_fwd_kernel:
[----:B------:R-:W-:-:S02]  /*0000*/  MOV R1, c[0x0][0x28] ;  /* 0x00000a0000017a02 */ /* 0x000fc40000000f00 */
[----:B------:R-:W0:Y:S01]  /*0010*/  S2R R2, SR_TID.X ;  /* 0x0000000000027919 */ /* 0x000e220000002100 */
[----:B------:R-:W-:Y:S01]  /*0020*/  CS2R R28, SRZ ;  /* 0x00000000001c7805 */ /* 0x000fe2000001ff00 */
[----:B------:R-:W-:Y:S01]  /*0030*/  CS2R R30, SRZ ;  /* 0x00000000001e7805 */ /* 0x000fe2000001ff00 */
[----:B------:R-:W-:Y:S01]  /*0040*/  ULDC.64 UR4, c[0x0][0x118] ;  /* 0x0000460000047ab9 */ /* 0x000fe20000000a00 */
[----:B------:R-:W1:Y:S01]  /*0050*/  S2R R23, SR_CTAID.X ;  /* 0x0000000000177919 */ /* 0x000e620000002500 */
[----:B------:R-:W-:Y:S01]  /*0060*/  CS2R R12, SRZ ;  /* 0x00000000000c7805 */ /* 0x000fe2000001ff00 */
[----:B------:R-:W-:Y:S01]  /*0070*/  CS2R R14, SRZ ;  /* 0x00000000000e7805 */ /* 0x000fe2000001ff00 */
[----:B0-----:R-:W-:Y:S02]  /*0080*/  SHF.R.U32.HI R16, RZ, 0x4, R2 ;  /* 0x00000004ff107819 */ /* 0x001fe40000011602 */
[----:B------:R-:W-:Y:S02]  /*0090*/  SHF.L.U32 R0, R2, 0x3, RZ ;  /* 0x0000000302007819 */ /* 0x000fe400000006ff */
[----:B-1----:R-:W-:-:S02]  /*00a0*/  SHF.L.U32 R23, R23, 0x3, RZ ;  /* 0x0000000317177819 */ /* 0x002fc400000006ff */
[----:B------:R-:W-:Y:S02]  /*00b0*/  SGXT.U32 R16, R16, 0x1 ;  /* 0x000000011010781a */ /* 0x000fe40000000000 */
[----:B------:R-:W-:Y:S02]  /*00c0*/  LOP3.LUT R8, R0, 0x78, RZ, 0xc0, !PT ;  /* 0x0000007800087812 */ /* 0x000fe400078ec0ff */
[----:B------:R-:W-:Y:S02]  /*00d0*/  LOP3.LUT R21, R23, R16, RZ, 0xfc, !PT ;  /* 0x0000001017157212 */ /* 0x000fe400078efcff */
[----:B------:R-:W-:Y:S01]  /*00e0*/  SHF.R.S32.HI R0, RZ, 0x1f, R23 ;  /* 0x0000001fff007819 */ /* 0x000fe20000011417 */
[----:B------:R-:W-:Y:S01]  /*00f0*/  IMAD.WIDE.U32 R8, R8, 0x2, RZ ;  /* 0x0000000208087825 */ /* 0x000fe200078e00ff */
[C---:B------:R-:W-:Y:S02]  /*0100*/  ISETP.GE.U32.AND P3, PT, R21.reuse, 0xfb0, PT ;  /* 0x00000fb01500780c */ /* 0x040fe40003f66070 */
[----:B------:R-:W-:-:S02]  /*0110*/  SHF.L.U32 R5, R21, 0x8, RZ ;  /* 0x0000000815057819 */ /* 0x000fc400000006ff */
[----:B------:R-:W-:Y:S02]  /*0120*/  LOP3.LUT R3, R23, 0x2, R16, 0xfe, !PT ;  /* 0x0000000217037812 */ /* 0x000fe400078efe10 */
[----:B------:R-:W-:Y:S02]  /*0130*/  SHF.L.U64.HI R21, R21, 0x8, R0 ;  /* 0x0000000815157819 */ /* 0x000fe40000010200 */
[----:B------:R-:W-:Y:S02]  /*0140*/  LOP3.LUT R22, R5, R8, RZ, 0xfc, !PT ;  /* 0x0000000805167212 */ /* 0x000fe400078efcff */
[----:B------:R-:W-:Y:S02]  /*0150*/  ISETP.GE.U32.AND.EX P3, PT, R0, RZ, PT, P3 ;  /* 0x000000ff0000720c */ /* 0x000fe40003f66130 */
[----:B------:R-:W-:Y:S02]  /*0160*/  SHF.L.U32 R17, R3, 0x8, RZ ;  /* 0x0000000803117819 */ /* 0x000fe400000006ff */
[----:B------:R-:W-:-:S02]  /*0170*/  LOP3.LUT R21, R21, R9, RZ, 0xfc, !PT ;  /* 0x0000000915157212 */ /* 0x000fc400078efcff */
[----:B------:R-:W-:Y:S02]  /*0180*/  IADD3 R6, P0, R22, c[0x0][0x160], RZ ;  /* 0x0000580016067a10 */ /* 0x000fe40007f1e0ff */
[C---:B------:R-:W-:Y:S02]  /*0190*/  ISETP.GE.U32.AND P2, PT, R3.reuse, 0xfb0, PT ;  /* 0x00000fb00300780c */ /* 0x040fe40003f46070 */
[----:B------:R-:W-:Y:S02]  /*01a0*/  SHF.L.U64.HI R3, R3, 0x8, R0 ;  /* 0x0000000803037819 */ /* 0x000fe40000010200 */
[----:B------:R-:W-:Y:S02]  /*01b0*/  LOP3.LUT R17, R17, R8, RZ, 0xfc, !PT ;  /* 0x0000000811117212 */ /* 0x000fe400078efcff */
[----:B------:R-:W-:Y:S02]  /*01c0*/  IADD3.X R7, R21, c[0x0][0x164], RZ, P0, !PT ;  /* 0x0000590015077a10 */ /* 0x000fe400007fe4ff */
[----:B------:R-:W-:-:S02]  /*01d0*/  ISETP.GE.U32.AND.EX P2, PT, R0, RZ, PT, P2 ;  /* 0x000000ff0000720c */ /* 0x000fc40003f46120 */
[----:B------:R-:W-:Y:S01]  /*01e0*/  LOP3.LUT R3, R3, R9, RZ, 0xfc, !PT ;  /* 0x0000000903037212 */ /* 0x000fe200078efcff */
[----:B------:R0:W2:Y:S01]  /*01f0*/  @!P3 LDG.E.128 R28, [R6.64] ;  /* 0x00000004061cb981 */ /* 0x0000a2000c1e1d00 */
[----:B------:R-:W-:Y:S02]  /*0200*/  IADD3 R10, P1, R17, c[0x0][0x160], RZ ;  /* 0x00005800110a7a10 */ /* 0x000fe40007f3e0ff */
[----:B------:R-:W-:Y:S02]  /*0210*/  LOP3.LUT R25, R23, 0x4, R16, 0xfe, !PT ;  /* 0x0000000417197812 */ /* 0x000fe400078efe10 */
[----:B------:R-:W-:Y:S02]  /*0220*/  IADD3.X R11, R3, c[0x0][0x164], RZ, P1, !PT ;  /* 0x00005900030b7a10 */ /* 0x000fe40000ffe4ff */
[C---:B------:R-:W-:Y:S02]  /*0230*/  SHF.L.U32 R19, R25.reuse, 0x8, RZ ;  /* 0x0000000819137819 */ /* 0x040fe400000006ff */
[C---:B------:R-:W-:Y:S01]  /*0240*/  ISETP.GE.U32.AND P1, PT, R25.reuse, 0xfb0, PT ;  /* 0x00000fb01900780c */ /* 0x040fe20003f26070 */
[----:B------:R1:W3:Y:S01]  /*0250*/  @!P2 LDG.E.128 R12, [R10.64] ;  /* 0x000000040a0ca981 */ /* 0x0002e2000c1e1d00 */
[----:B------:R-:W-:-:S02]  /*0260*/  SHF.L.U64.HI R25, R25, 0x8, R0 ;  /* 0x0000000819197819 */ /* 0x000fc40000010200 */
[----:B------:R-:W-:Y:S02]  /*0270*/  LOP3.LUT R20, R19, R8, RZ, 0xfc, !PT ;  /* 0x0000000813147212 */ /* 0x000fe400078efcff */
[----:B------:R-:W-:Y:S02]  /*0280*/  ISETP.GE.U32.AND.EX P1, PT, R0, RZ, PT, P1 ;  /* 0x000000ff0000720c */ /* 0x000fe40003f26110 */
[----:B------:R-:W-:Y:S02]  /*0290*/  LOP3.LUT R27, R23, 0x6, R16, 0xfe, !PT ;  /* 0x00000006171b7812 */ /* 0x000fe400078efe10 */
[----:B------:R-:W-:Y:S02]  /*02a0*/  LOP3.LUT R16, R25, R9, RZ, 0xfc, !PT ;  /* 0x0000000919107212 */ /* 0x000fe400078efcff */
[----:B------:R-:W-:Y:S02]  /*02b0*/  IADD3 R32, P4, R20, c[0x0][0x160], RZ ;  /* 0x0000580014207a10 */ /* 0x000fe40007f9e0ff */
[----:B------:R-:W-:-:S02]  /*02c0*/  ISETP.GE.U32.AND P0, PT, R27, 0xfb0, PT ;  /* 0x00000fb01b00780c */ /* 0x000fc40003f06070 */
[C---:B------:R-:W-:Y:S01]  /*02d0*/  SHF.L.U32 R19, R27.reuse, 0x8, RZ ;  /* 0x000000081b137819 */ /* 0x040fe200000006ff */
[----:B------:R-:W-:Y:S01]  /*02e0*/  CS2R R4, SRZ ;  /* 0x0000000000047805 */ /* 0x000fe2000001ff00 */
[----:B0-----:R-:W-:Y:S01]  /*02f0*/  CS2R R6, SRZ ;  /* 0x0000000000067805 */ /* 0x001fe2000001ff00 */
[----:B------:R-:W-:Y:S02]  /*0300*/  IADD3.X R33, R16, c[0x0][0x164], RZ, P4, !PT ;  /* 0x0000590010217a10 */ /* 0x000fe400027fe4ff */
[----:B-1----:R-:W-:Y:S02]  /*0310*/  SHF.L.U64.HI R11, R27, 0x8, R0 ;  /* 0x000000081b0b7819 */ /* 0x002fe40000010200 */
[----:B------:R-:W-:Y:S01]  /*0320*/  LOP3.LUT R19, R19, R8, RZ, 0xfc, !PT ;  /* 0x0000000813137212 */ /* 0x000fe200078efcff */
[----:B------:R3:W4:Y:S01]  /*0330*/  @!P1 LDG.E.128 R4, [R32.64] ;  /* 0x0000000420049981 */ /* 0x000722000c1e1d00 */
[----:B------:R-:W-:Y:S02]  /*0340*/  ISETP.GE.U32.AND.EX P0, PT, R0, RZ, PT, P0 ;  /* 0x000000ff0000720c */ /* 0x000fe40003f06100 */
[----:B------:R-:W-:-:S02]  /*0350*/  LOP3.LUT R18, R11, R9, RZ, 0xfc, !PT ;  /* 0x000000090b127212 */ /* 0x000fc400078efcff */
[----:B------:R-:W-:Y:S01]  /*0360*/  IADD3 R34, P4, R19, c[0x0][0x160], RZ ;  /* 0x0000580013227a10 */ /* 0x000fe20007f9e0ff */
[----:B------:R-:W-:Y:S01]  /*0370*/  CS2R R8, SRZ ;  /* 0x0000000000087805 */ /* 0x000fe2000001ff00 */
[----:B------:R-:W-:Y:S02]  /*0380*/  CS2R R10, SRZ ;  /* 0x00000000000a7805 */ /* 0x000fe4000001ff00 */
[----:B------:R-:W-:-:S05]  /*0390*/  IADD3.X R35, R18, c[0x0][0x164], RZ, P4, !PT ;  /* 0x0000590012237a10 */ /* 0x000fca00027fe4ff */
[----:B------:R0:W5:Y:S01]  /*03a0*/  @!P0 LDG.E.128 R8, [R34.64] ;  /* 0x0000000422088981 */ /* 0x000162000c1e1d00 */
[--C-:B--2---:R-:W-:Y:S02]  /*03b0*/  HADD2.F32 R26, -RZ, R28.reuse.H1_H1 ;  /* 0x3000001cff1a7230 */ /* 0x104fe40000004100 */
[----:B------:R-:W-:-:S03]  /*03c0*/  HADD2.F32 R24, -RZ, R28.H0_H0 ;  /* 0x2000001cff187230 */ /* 0x000fc60000004100 */
[----:B------:R-:W-:Y:S01]  /*03d0*/  FMUL R37, R26, R26 ;  /* 0x0000001a1a257220 */ /* 0x000fe20000400000 */
[----:B------:R-:W-:-:S03]  /*03e0*/  HADD2.F32 R27, -RZ, R29.H0_H0 ;  /* 0x2000001dff1b7230 */ /* 0x000fc60000004100 */
[----:B------:R-:W-:Y:S01]  /*03f0*/  FFMA R40, R24, R24, R37 ;  /* 0x0000001818287223 */ /* 0x000fe20000000025 */
[--C-:B---3--:R-:W-:Y:S02]  /*0400*/  HADD2.F32 R32, -RZ, R12.reuse.H0_H0 ;  /* 0x2000000cff207230 */ /* 0x108fe40000004100 */
[----:B------:R-:W-:Y:S01]  /*0410*/  HADD2.F32 R25, -RZ, R29.H1_H1 ;  /* 0x3000001dff197230 */ /* 0x000fe20000004100 */
[----:B------:R-:W-:Y:S01]  /*0420*/  FFMA R40, R27, R27, R40 ;  /* 0x0000001b1b287223 */ /* 0x000fe20000000028 */
[----:B------:R-:W-:Y:S02]  /*0430*/  HADD2.F32 R12, -RZ, R12.H1_H1 ;  /* 0x3000000cff0c7230 */ /* 0x000fe40000004100 */
[--C-:B------:R-:W-:Y:S01]  /*0440*/  HADD2.F32 R29, -RZ, R30.reuse.H0_H0 ;  /* 0x2000001eff1d7230 */ /* 0x100fe20000004100 */
[----:B------:R-:W-:Y:S02]  /*0450*/  FFMA R40, R25, R25, R40 ;  /* 0x0000001919287223 */ /* 0x000fe40000000028 */
[----:B------:R-:W-:Y:S01]  /*0460*/  FMUL R41, R12, R12 ;  /* 0x0000000c0c297220 */ /* 0x000fe20000400000 */
[----:B------:R-:W-:Y:S01]  /*0470*/  HADD2.F32 R28, -RZ, R30.H1_H1 ;  /* 0x3000001eff1c7230 */ /* 0x000fe20000004100 */
[----:B------:R-:W-:Y:S01]  /*0480*/  FFMA R43, R29, R29, R40 ;  /* 0x0000001d1d2b7223 */ /* 0x000fe20000000028 */
[----:B0-----:R-:W-:Y:S01]  /*0490*/  HADD2.F32 R34, -RZ, R13.H0_H0 ;  /* 0x2000000dff227230 */ /* 0x001fe20000004100 */
[----:B------:R-:W-:Y:S01]  /*04a0*/  FFMA R45, R32, R32, R41 ;  /* 0x00000020202d7223 */ /* 0x000fe20000000029 */
[--C-:B------:R-:W-:Y:S01]  /*04b0*/  HADD2.F32 R30, -RZ, R31.reuse.H1_H1 ;  /* 0x3000001fff1e7230 */ /* 0x100fe20000004100 */
[----:B------:R-:W-:Y:S01]  /*04c0*/  FFMA R42, R28, R28, R43 ;  /* 0x0000001c1c2a7223 */ /* 0x000fe2000000002b */
[----:B------:R-:W-:Y:S01]  /*04d0*/  HADD2.F32 R31, -RZ, R31.H0_H0 ;  /* 0x2000001fff1f7230 */ /* 0x000fe20000004100 */
[----:B------:R-:W-:Y:S01]  /*04e0*/  FFMA R44, R34, R34, R45 ;  /* 0x00000022222c7223 */ /* 0x000fe2000000002d */
[----:B------:R-:W-:-:S02]  /*04f0*/  HADD2.F32 R33, -RZ, R13.H1_H1 ;  /* 0x3000000dff217230 */ /* 0x000fc40000004100 */
[--C-:B----4-:R-:W-:Y:S02]  /*0500*/  HADD2.F32 R38, -RZ, R4.reuse.H1_H1 ;  /* 0x30000004ff267230 */ /* 0x110fe40000004100 */
[----:B------:R-:W-:-:S03]  /*0510*/  HADD2.F32 R36, -RZ, R4.H0_H0 ;  /* 0x20000004ff247230 */ /* 0x000fc60000004100 */
[----:B------:R-:W-:Y:S01]  /*0520*/  FMUL R41, R38, R38 ;  /* 0x0000002626297220 */ /* 0x000fe20000400000 */
[--C-:B------:R-:W-:Y:S02]  /*0530*/  HADD2.F32 R13, -RZ, R14.reuse.H1_H1 ;  /* 0x3000000eff0d7230 */ /* 0x100fe40000004100 */
[--C-:B------:R-:W-:Y:S01]  /*0540*/  HADD2.F32 R37, -RZ, R5.reuse.H1_H1 ;  /* 0x30000005ff257230 */ /* 0x100fe20000004100 */
[----:B------:R-:W-:Y:S01]  /*0550*/  FFMA R46, R36, R36, R41 ;  /* 0x00000024242e7223 */ /* 0x000fe20000000029 */
[----:B------:R-:W-:Y:S01]  /*0560*/  HADD2.F32 R14, -RZ, R14.H0_H0 ;  /* 0x2000000eff0e7230 */ /* 0x000fe20000004100 */
[----:B------:R-:W-:Y:S01]  /*0570*/  FFMA R45, R33, R33, R44 ;  /* 0x00000021212d7223 */ /* 0x000fe2000000002c */
[----:B------:R-:W-:Y:S01]  /*0580*/  HADD2.F32 R5, -RZ, R5.H0_H0 ;  /* 0x20000005ff057230 */ /* 0x000fe20000004100 */
[----:B------:R-:W-:Y:S01]  /*0590*/  FFMA R43, R31, R31, R42 ;  /* 0x0000001f1f2b7223 */ /* 0x000fe2000000002a */
[--C-:B-----5:R-:W-:Y:S02]  /*05a0*/  HADD2.F32 R4, -RZ, R8.reuse.H0_H0 ;  /* 0x20000008ff047230 */ /* 0x120fe40000004100 */
[----:B------:R-:W-:Y:S01]  /*05b0*/  HADD2.F32 R8, -RZ, R8.H1_H1 ;  /* 0x30000008ff087230 */ /* 0x000fe20000004100 */
[----:B------:R-:W-:Y:S01]  /*05c0*/  FFMA R46, R5, R5, R46 ;  /* 0x00000005052e7223 */ /* 0x000fe2000000002e */
[----:B------:R-:W-:Y:S01]  /*05d0*/  FFMA R42, R14, R14, R45 ;  /* 0x0000000e0e2a7223 */ /* 0x000fe2000000002d */
[----:B------:R-:W-:Y:S01]  /*05e0*/  FFMA R44, R30, R30, R43 ;  /* 0x0000001e1e2c7223 */ /* 0x000fe2000000002b */
[--C-:B------:R-:W-:Y:S01]  /*05f0*/  HADD2.F32 R35, -RZ, R15.reuse.H1_H1 ;  /* 0x3000000fff237230 */ /* 0x100fe20000004100 */
[----:B------:R-:W-:Y:S01]  /*0600*/  FMUL R41, R8, R8 ;  /* 0x0000000808297220 */ /* 0x000fe20000400000 */
[--C-:B------:R-:W-:Y:S01]  /*0610*/  HADD2.F32 R39, -RZ, R6.reuse.H1_H1 ;  /* 0x30000006ff277230 */ /* 0x100fe20000004100 */
[----:B------:R-:W-:Y:S01]  /*0620*/  FFMA R45, R37, R37, R46 ;  /* 0x00000025252d7223 */ /* 0x000fe2000000002e */
[----:B------:R-:W-:Y:S01]  /*0630*/  HADD2.F32 R15, -RZ, R15.H0_H0 ;  /* 0x2000000fff0f7230 */ /* 0x000fe20000004100 */
[----:B------:R-:W-:Y:S01]  /*0640*/  FFMA R42, R13, R13, R42 ;  /* 0x0000000d0d2a7223 */ /* 0x000fe2000000002a */
[----:B------:R-:W-:Y:S01]  /*0650*/  HADD2.F32 R6, -RZ, R6.H0_H0 ;  /* 0x20000006ff067230 */ /* 0x000fe20000004100 */
[----:B------:R-:W0:Y:S01]  /*0660*/  SHFL.BFLY PT, R49, R44, 0x8, 0x1f ;  /* 0x0d001f002c317f89 */ /* 0x000e2200000e0000 */
[--C-:B------:R-:W-:Y:S01]  /*0670*/  HADD2.F32 R40, -RZ, R9.reuse.H1_H1 ;  /* 0x30000009ff287230 */ /* 0x100fe20000004100 */
[----:B------:R-:W-:Y:S01]  /*0680*/  FFMA R48, R4, R4, R41 ;  /* 0x0000000404307223 */ /* 0x000fe20000000029 */
[----:B------:R-:W-:Y:S01]  /*0690*/  HADD2.F32 R9, -RZ, R9.H0_H0 ;  /* 0x20000009ff097230 */ /* 0x000fe20000004100 */
[----:B------:R-:W-:Y:S01]  /*06a0*/  FFMA R46, R6, R6, R45 ;  /* 0x00000006062e7223 */ /* 0x000fe2000000002d */
[----:B------:R-:W-:Y:S01]  /*06b0*/  FFMA R42, R15, R15, R42 ;  /* 0x0000000f0f2a7223 */ /* 0x000fe2000000002a */
[----:B------:R-:W-:-:S02]  /*06c0*/  HADD2.F32 R41, -RZ, R7.H0_H0 ;  /* 0x20000007ff297230 */ /* 0x000fc40000004100 */
[----:B------:R-:W-:Y:S01]  /*06d0*/  FFMA R47, R9, R9, R48 ;  /* 0x00000009092f7223 */ /* 0x000fe20000000030 */
[----:B------:R-:W-:Y:S01]  /*06e0*/  FFMA R46, R39, R39, R46 ;  /* 0x00000027272e7223 */ /* 0x000fe2000000002e */
[----:B------:R-:W-:Y:S01]  /*06f0*/  FFMA R45, R35, R35, R42 ;  /* 0x00000023232d7223 */ /* 0x000fe2000000002a */
[----:B------:R-:W-:Y:S01]  /*0700*/  HADD2.F32 R43, -RZ, R7.H1_H1 ;  /* 0x30000007ff2b7230 */ /* 0x000fe20000004100 */
[----:B------:R-:W-:Y:S01]  /*0710*/  FFMA R42, R40, R40, R47 ;  /* 0x00000028282a7223 */ /* 0x000fe2000000002f */
[--C-:B------:R-:W-:Y:S01]  /*0720*/  HADD2.F32 R7, -RZ, R10.reuse.H0_H0 ;  /* 0x2000000aff077230 */ /* 0x100fe20000004100 */
[----:B------:R-:W-:Y:S01]  /*0730*/  FFMA R46, R41, R41, R46 ;  /* 0x00000029292e7223 */ /* 0x000fe2000000002e */
[----:B------:R-:W1:Y:S01]  /*0740*/  SHFL.BFLY PT, R50, R45, 0x8, 0x1f ;  /* 0x0d001f002d327f89 */ /* 0x000e6200000e0000 */
[----:B------:R-:W-:Y:S02]  /*0750*/  HADD2.F32 R10, -RZ, R10.H1_H1 ;  /* 0x3000000aff0a7230 */ /* 0x000fe40000004100 */
[----:B------:R-:W-:Y:S01]  /*0760*/  FFMA R47, R7, R7, R42 ;  /* 0x00000007072f7223 */ /* 0x000fe2000000002a */
[----:B------:R-:W-:Y:S01]  /*0770*/  FFMA R46, R43, R43, R46 ;  /* 0x0000002b2b2e7223 */ /* 0x000fe2000000002e */
[----:B------:R-:W-:-:S02]  /*0780*/  HADD2.F32 R42, -RZ, R11.H0_H0 ;  /* 0x2000000bff2a7230 */ /* 0x000fc40000004100 */
[----:B------:R-:W-:Y:S01]  /*0790*/  FFMA R47, R10, R10, R47 ;  /* 0x0000000a0a2f7223 */ /* 0x000fe2000000002f */
[----:B------:R-:W-:Y:S01]  /*07a0*/  HADD2.F32 R11, -RZ, R11.H1_H1 ;  /* 0x3000000bff0b7230 */ /* 0x000fe20000004100 */
[----:B------:R-:W2:Y:S02]  /*07b0*/  SHFL.BFLY PT, R51, R46, 0x8, 0x1f ;  /* 0x0d001f002e337f89 */ /* 0x000ea400000e0000 */
[----:B------:R-:W-:Y:S01]  /*07c0*/  FFMA R48, R42, R42, R47 ;  /* 0x0000002a2a307223 */ /* 0x000fe2000000002f */
[----:B0-----:R-:W-:-:S03]  /*07d0*/  FADD R49, R44, R49 ;  /* 0x000000312c317221 */ /* 0x001fc60000000000 */
[----:B------:R-:W-:Y:S02]  /*07e0*/  FFMA R48, R11, R11, R48 ;  /* 0x0000000b0b307223 */ /* 0x000fe40000000030 */
[----:B------:R-:W0:Y:S04]  /*07f0*/  SHFL.BFLY PT, R44, R49, 0x4, 0x1f ;  /* 0x0c801f00312c7f89 */ /* 0x000e2800000e0000 */
[----:B------:R-:W3:Y:S01]  /*0800*/  SHFL.BFLY PT, R53, R48, 0x8, 0x1f ;  /* 0x0d001f0030357f89 */ /* 0x000ee200000e0000 */
[----:B-1----:R-:W-:-:S05]  /*0810*/  FADD R50, R45, R50 ;  /* 0x000000322d327221 */ /* 0x002fca0000000000 */
[----:B------:R-:W1:Y:S01]  /*0820*/  SHFL.BFLY PT, R47, R50, 0x4, 0x1f ;  /* 0x0c801f00322f7f89 */ /* 0x000e6200000e0000 */
[----:B--2---:R-:W-:-:S05]  /*0830*/  FADD R51, R46, R51 ;  /* 0x000000332e337221 */ /* 0x004fca0000000000 */
[----:B------:R-:W2:Y:S01]  /*0840*/  SHFL.BFLY PT, R54, R51, 0x4, 0x1f ;  /* 0x0c801f0033367f89 */ /* 0x000ea200000e0000 */
[----:B0-----:R-:W-:Y:S01]  /*0850*/  FADD R44, R49, R44 ;  /* 0x0000002c312c7221 */ /* 0x001fe20000000000 */
[----:B---3--:R-:W-:-:S04]  /*0860*/  FADD R55, R48, R53 ;  /* 0x0000003530377221 */ /* 0x008fc80000000000 */
        /* <DEDUP_REMOVED lines=15> */
[----:B---3--:R-:W-:-:S03]  /*0960*/  FADD R51, R48, R51 ;  /* 0x0000003330337221 */ /* 0x008fc60000000000 */
[----:B------:R-:W-:Y:S02]  /*0970*/  FADD R47, R46, c[0x0][0x178] ;  /* 0x00005e002e2f7621 */ /* 0x000fe40000000000 */
[----:B------:R-:W0:Y:S04]  /*0980*/  SHFL.BFLY PT, R46, R51, 0x1, 0x1f ;  /* 0x0c201f00332e7f89 */ /* 0x000e2800000e0000 */
[----:B------:R-:W3:Y:S01]  /*0990*/  MUFU.SQRT R47, R47 ;  /* 0x0000002f002f7308 */ /* 0x000ee20000002000 */
[----:B-1----:R-:W-:-:S04]  /*09a0*/  FADD R49, R52, R49 ;  /* 0x0000003134317221 */ /* 0x002fc80000000000 */
[----:B------:R-:W-:Y:S01]  /*09b0*/  FADD R49, R49, c[0x0][0x178] ;  /* 0x00005e0031317621 */ /* 0x000fe20000000000 */
[----:B--2---:R-:W-:-:S05]  /*09c0*/  FADD R44, R53, R44 ;  /* 0x0000002c352c7221 */ /* 0x004fca0000000000 */
[----:B------:R-:W1:Y:S01]  /*09d0*/  MUFU.SQRT R49, R49 ;  /* 0x0000003100317308 */ /* 0x000e620000002000 */
[----:B------:R-:W-:Y:S01]  /*09e0*/  FADD R44, R44, c[0x0][0x178] ;  /* 0x00005e002c2c7621 */ /* 0x000fe20000000000 */
[----:B---3--:R-:W-:-:S06]  /*09f0*/  FSETP.GT.AND P5, PT, R47, 8.50705917302346158658e+37, PT ;  /* 0x7e8000002f00780b */ /* 0x008fcc0003fa4000 */
[----:B------:R-:W2:Y:S01]  /*0a00*/  MUFU.SQRT R44, R44 ;  /* 0x0000002c002c7308 */ /* 0x000ea20000002000 */
[----:B------:R-:W-:Y:S01]  /*0a10*/  FSETP.GEU.AND P6, PT, R47, 1.175494350822287508e-38, PT ;  /* 0x008000002f00780b */ /* 0x000fe20003fce000 */
[----:B0-----:R-:W-:Y:S01]  /*0a20*/  FADD R46, R51, R46 ;  /* 0x0000002e332e7221 */ /* 0x001fe20000000000 */
[----:B------:R-:W-:-:S03]  /*0a30*/  MOV R52, 0x3e800000 ;  /* 0x3e80000000347802 */ /* 0x000fc60000000f00 */
[----:B------:R-:W-:Y:S01]  /*0a40*/  FADD R46, R46, c[0x0][0x178] ;  /* 0x00005e002e2e7621 */ /* 0x000fe20000000000 */
[----:B-1----:R-:W-:Y:S02]  /*0a50*/  FSETP.GT.AND P4, PT, R49, 8.50705917302346158658e+37, PT ;  /* 0x7e8000003100780b */ /* 0x002fe40003f84000 */
[----:B------:R-:W-:Y:S01]  /*0a60*/  FSEL R48, R52, 1, P5 ;  /* 0x3f80000034307808 */ /* 0x000fe20002800000 */
[----:B------:R-:W-:Y:S02]  /*0a70*/  @P5 FMUL R47, R47, 0.25 ;  /* 0x3e8000002f2f5820 */ /* 0x000fe40000400000 */
[----:B------:R-:W0:Y:S01]  /*0a80*/  MUFU.SQRT R46, R46 ;  /* 0x0000002e002e7308 */ /* 0x000e220000002000 */
[----:B------:R-:W-:Y:S01]  /*0a90*/  FSETP.GEU.AND P5, PT, R49, 1.175494350822287508e-38, PT ;  /* 0x008000003100780b */ /* 0x000fe20003fae000 */
[----:B------:R-:W-:Y:S01]  /*0aa0*/  @!P6 FMUL R47, R47, 16777216 ;  /* 0x4b8000002f2fe820 */ /* 0x000fe20000400000 */
[----:B------:R-:W-:Y:S01]  /*0ab0*/  @!P6 FMUL R48, R48, 16777216 ;  /* 0x4b8000003030e820 */ /* 0x000fe20000400000 */
[----:B--2---:R-:W-:-:S02]  /*0ac0*/  FSETP.GT.AND P6, PT, R44, 8.50705917302346158658e+37, PT ;  /* 0x7e8000002c00780b */ /* 0x004fc40003fc4000 */
[----:B------:R-:W-:Y:S02]  /*0ad0*/  FSEL R50, R52, 1, P4 ;  /* 0x3f80000034327808 */ /* 0x000fe40002000000 */
[----:B------:R-:W-:Y:S01]  /*0ae0*/  @P4 FMUL R49, R49, 0.25 ;  /* 0x3e80000031314820 */ /* 0x000fe20000400000 */
[----:B------:R-:W-:-:S05]  /*0af0*/  FSETP.GEU.AND P4, PT, R44, 1.175494350822287508e-38, PT ;  /* 0x008000002c00780b */ /* 0x000fca0003f8e000 */
[----:B------:R-:W-:Y:S01]  /*0b00*/  @!P5 FMUL R49, R49, 16777216 ;  /* 0x4b8000003131d820 */ /* 0x000fe20000400000 */
[----:B------:R-:W-:Y:S01]  /*0b10*/  @!P5 FMUL R50, R50, 16777216 ;  /* 0x4b8000003232d820 */ /* 0x000fe20000400000 */
[----:B0-----:R-:W-:Y:S01]  /*0b20*/  FSETP.GT.AND P5, PT, R46, 8.50705917302346158658e+37, PT ;  /* 0x7e8000002e00780b */ /* 0x001fe20003fa4000 */
[----:B------:R-:W-:Y:S01]  /*0b30*/  @P6 FMUL R44, R44, 0.25 ;  /* 0x3e8000002c2c6820 */ /* 0x000fe20000400000 */
[----:B------:R-:W-:Y:S02]  /*0b40*/  FSEL R45, R52, 1, P6 ;  /* 0x3f800000342d7808 */ /* 0x000fe40003000000 */
[----:B------:R-:W-:Y:S02]  /*0b50*/  FSETP.GEU.AND P6, PT, R46, 1.175494350822287508e-38, PT ;  /* 0x008000002e00780b */ /* 0x000fe40003fce000 */
[----:B------:R-:W-:Y:S01]  /*0b60*/  LOP3.LUT R53, R23, 0x7, R2, 0xf8, !PT ;  /* 0x0000000717357812 */ /* 0x000fe200078ef802 */
[----:B------:R-:W-:Y:S01]  /*0b70*/  @!P4 FMUL R44, R44, 16777216 ;  /* 0x4b8000002c2cc820 */ /* 0x000fe20000400000 */
[----:B------:R-:W-:Y:S01]  /*0b80*/  @!P4 FMUL R45, R45, 16777216 ;  /* 0x4b8000002d2dc820 */ /* 0x000fe20000400000 */
[----:B------:R-:W0:Y:S01]  /*0b90*/  MUFU.RCP R47, R47 ;  /* 0x0000002f002f7308 */ /* 0x000e220000001000 */
[----:B------:R-:W-:-:S03]  /*0ba0*/  ISETP.GE.U32.AND P4, PT, R53, 0xfb0, PT ;  /* 0x00000fb03500780c */ /* 0x000fc60003f86070 */
[----:B------:R-:W-:Y:S01]  /*0bb0*/  @P5 FMUL R46, R46, 0.25 ;  /* 0x3e8000002e2e5820 */ /* 0x000fe20000400000 */
[----:B------:R-:W-:-:S03]  /*0bc0*/  LOP3.LUT R23, R2, 0x1f, RZ, 0xc0, !PT ;  /* 0x0000001f02177812 */ /* 0x000fc600078ec0ff */
[----:B------:R-:W-:Y:S01]  /*0bd0*/  @!P6 FMUL R46, R46, 16777216 ;  /* 0x4b8000002e2ee820 */ /* 0x000fe20000400000 */
[----:B------:R-:W-:Y:S01]  /*0be0*/  ISETP.GE.U32.AND.EX P4, PT, R0, RZ, PT, P4 ;  /* 0x000000ff0000720c */ /* 0x000fe20003f86140 */
[----:B------:R-:W1:Y:S03]  /*0bf0*/  MUFU.RCP R49, R49 ;  /* 0x0000003100317308 */ /* 0x000e660000001000 */
[----:B------:R-:W-:Y:S02]  /*0c00*/  ISETP.LT.U32.AND P4, PT, R23, 0x8, !P4 ;  /* 0x000000081700780c */ /* 0x000fe40006781070 */
[----:B------:R-:W-:-:S03]  /*0c10*/  SHF.R.U32.HI R23, RZ, 0x2, R2 ;  /* 0x00000002ff177819 */ /* 0x000fc60000011602 */
[----:B------:R-:W2:Y:S01]  /*0c20*/  MUFU.RCP R46, R46 ;  /* 0x0000002e002e7308 */ /* 0x000ea20000001000 */
[----:B------:R-:W-:Y:S02]  /*0c30*/  LOP3.LUT R51, R23, 0x4, RZ, 0xc0, !PT ;  /* 0x0000000417337812 */ /* 0x000fe400078ec0ff */
[----:B------:R-:W-:-:S05]  /*0c40*/  FSEL R23, R52, 1, P5 ;  /* 0x3f80000034177808 */ /* 0x000fca0002800000 */
[----:B------:R-:W3:Y:S01]  /*0c50*/  MUFU.RCP R44, R44 ;  /* 0x0000002c002c7308 */ /* 0x000ee20000001000 */
[----:B0-----:R-:W-:Y:S01]  /*0c60*/  FMUL R54, R47, R48 ;  /* 0x000000302f367220 */ /* 0x001fe20000400000 */
[----:B------:R-:W-:Y:S01]  /*0c70*/  @!P6 FMUL R23, R23, 16777216 ;  /* 0x4b8000001717e820 */ /* 0x000fe20000400000 */
[----:B-1----:R-:W-:Y:S01]  /*0c80*/  FMUL R56, R49, R50 ;  /* 0x0000003231387220 */ /* 0x002fe20000400000 */
[----:B------:R-:W-:Y:S01]  /*0c90*/  IADD3 R22, P5, R22, c[0x0][0x168], RZ ;  /* 0x00005a0016167a10 */ /* 0x000fe20007fbe0ff */
[-C--:B------:R-:W-:Y:S01]  /*0ca0*/  FMUL R47, R26, R54.reuse ;  /* 0x000000361a2f7220 */ /* 0x080fe20000400000 */
[-C--:B------:R-:W-:Y:S01]  /*0cb0*/  FMUL R24, R24, R54.reuse ;  /* 0x0000003618187220 */ /* 0x080fe20000400000 */
[-C--:B------:R-:W-:Y:S01]  /*0cc0*/  FMUL R27, R27, R54.reuse ;  /* 0x000000361b1b7220 */ /* 0x080fe20000400000 */
[-C--:B------:R-:W-:Y:S01]  /*0cd0*/  FMUL R26, R25, R54.reuse ;  /* 0x00000036191a7220 */ /* 0x080fe20000400000 */
[-C--:B------:R-:W-:Y:S01]  /*0ce0*/  FMUL R29, R29, R54.reuse ;  /* 0x000000361d1d7220 */ /* 0x080fe20000400000 */
[-C--:B------:R-:W-:Y:S01]  /*0cf0*/  FMUL R28, R28, R54.reuse ;  /* 0x000000361c1c7220 */ /* 0x080fe20000400000 */
[-C--:B------:R-:W-:Y:S01]  /*0d00*/  FMUL R31, R31, R54.reuse ;  /* 0x000000361f1f7220 */ /* 0x080fe20000400000 */
[----:B------:R-:W-:Y:S01]  /*0d10*/  FMUL R30, R30, R54 ;  /* 0x000000361e1e7220 */ /* 0x000fe20000400000 */
[----:B--2---:R-:W-:Y:S01]  /*0d20*/  FMUL R55, R46, R23 ;  /* 0x000000172e377220 */ /* 0x004fe20000400000 */
[-C--:B------:R-:W-:Y:S01]  /*0d30*/  FMUL R25, R12, R56.reuse ;  /* 0x000000380c197220 */ /* 0x080fe20000400000 */
[-C--:B------:R-:W-:Y:S01]  /*0d40*/  FMUL R48, R15, R56.reuse ;  /* 0x000000380f307220 */ /* 0x080fe20000400000 */
[----:B---3--:R-:W-:Y:S01]  /*0d50*/  FMUL R52, R44, R45 ;  /* 0x0000002d2c347220 */ /* 0x008fe20000400000 */
[-C--:B------:R-:W-:Y:S01]  /*0d60*/  FMUL R44, R14, R56.reuse ;  /* 0x000000380e2c7220 */ /* 0x080fe20000400000 */
[----:B------:R-:W-:Y:S01]  /*0d70*/  FMUL R45, R13, R56 ;  /* 0x000000380d2d7220 */ /* 0x000fe20000400000 */
[----:B------:R-:W-:Y:S01]  /*0d80*/  IADD3.X R23, R21, c[0x0][0x16c], RZ, P5, !PT ;  /* 0x00005b0015177a10 */ /* 0x000fe20002ffe4ff */
[-C--:B------:R-:W-:Y:S01]  /*0d90*/  FMUL R21, R4, R55.reuse ;  /* 0x0000003704157220 */ /* 0x080fe20000400000 */
[----:B------:R-:W-:Y:S01]  /*0da0*/  F2FP.PACK_AB R12, R47, R24 ;  /* 0x000000182f0c723e */ /* 0x000fe200000000ff */
[----:B------:R-:W-:Y:S01]  /*0db0*/  FMUL R8, R8, R55 ;  /* 0x0000003708087220 */ /* 0x000fe20000400000 */
[----:B------:R-:W-:-:S02]  /*0dc0*/  F2FP.PACK_AB R13, R26, R27 ;  /* 0x0000001b1a0d723e */ /* 0x000fc400000000ff */
[----:B------:R-:W-:Y:S02]  /*0dd0*/  F2FP.PACK_AB R14, R28, R29 ;  /* 0x0000001d1c0e723e */ /* 0x000fe400000000ff */
[----:B------:R-:W-:Y:S01]  /*0de0*/  F2FP.PACK_AB R15, R30, R31 ;  /* 0x0000001f1e0f723e */ /* 0x000fe200000000ff */
[-C--:B------:R-:W-:Y:S01]  /*0df0*/  FMUL R49, R38, R52.reuse ;  /* 0x0000003426317220 */ /* 0x080fe20000400000 */
[-C--:B------:R-:W-:Y:S01]  /*0e00*/  FMUL R38, R5, R52.reuse ;  /* 0x0000003405267220 */ /* 0x080fe20000400000 */
[----:B------:R-:W-:Y:S01]  /*0e10*/  FMUL R37, R37, R52 ;  /* 0x0000003425257220 */ /* 0x000fe20000400000 */
[-C--:B------:R-:W-:Y:S01]  /*0e20*/  FMUL R9, R9, R55.reuse ;  /* 0x0000003709097220 */ /* 0x080fe20000400000 */
[----:B------:R-:W-:Y:S01]  /*0e30*/  FMUL R40, R40, R55 ;  /* 0x0000003728287220 */ /* 0x000fe20000400000 */
[-C--:B------:R-:W-:Y:S01]  /*0e40*/  FMUL R32, R32, R56.reuse ;  /* 0x0000003820207220 */ /* 0x080fe20000400000 */
[-C--:B------:R-:W-:Y:S01]  /*0e50*/  FMUL R34, R34, R56.reuse ;  /* 0x0000003822227220 */ /* 0x080fe20000400000 */
[-C--:B------:R-:W-:Y:S01]  /*0e60*/  FMUL R33, R33, R56.reuse ;  /* 0x0000003821217220 */ /* 0x080fe20000400000 */
[----:B------:R-:W-:Y:S01]  /*0e70*/  FMUL R35, R35, R56 ;  /* 0x0000003823237220 */ /* 0x000fe20000400000 */
[-C--:B------:R-:W-:Y:S01]  /*0e80*/  FMUL R46, R6, R52.reuse ;  /* 0x00000034062e7220 */ /* 0x080fe20000400000 */
[-C--:B------:R-:W-:Y:S01]  /*0e90*/  FMUL R39, R39, R52.reuse ;  /* 0x0000003427277220 */ /* 0x080fe20000400000 */
[----:B------:R-:W-:Y:S01]  /*0ea0*/  @!P3 STG.E.128 [R22.64], R12 ;  /* 0x0000000c1600b986 */ /* 0x000fe2000c101d04 */
[----:B------:R-:W-:Y:S01]  /*0eb0*/  F2FP.PACK_AB R28, R8, R21 ;  /* 0x00000015081c723e */ /* 0x000fe200000000ff */
[-C--:B------:R-:W-:Y:S01]  /*0ec0*/  FMUL R36, R36, R52.reuse ;  /* 0x0000003424247220 */ /* 0x080fe20000400000 */
[-C--:B------:R-:W-:Y:S01]  /*0ed0*/  FMUL R41, R41, R52.reuse ;  /* 0x0000003429297220 */ /* 0x080fe20000400000 */
[----:B------:R-:W-:Y:S01]  /*0ee0*/  FMUL R50, R43, R52 ;  /* 0x000000342b327220 */ /* 0x000fe20000400000 */
[-C--:B------:R-:W-:Y:S01]  /*0ef0*/  FMUL R42, R42, R55.reuse ;  /* 0x000000372a2a7220 */ /* 0x080fe20000400000 */
[-C--:B------:R-:W-:Y:S01]  /*0f00*/  FMUL R11, R11, R55.reuse ;  /* 0x000000370b0b7220 */ /* 0x080fe20000400000 */
[----:B------:R-:W-:Y:S01]  /*0f10*/  IADD3 R8, P3, R17, c[0x0][0x168], RZ ;  /* 0x00005a0011087a10 */ /* 0x000fe20007f7e0ff */
[-C--:B------:R-:W-:Y:S01]  /*0f20*/  FMUL R24, R7, R55.reuse ;  /* 0x0000003707187220 */ /* 0x080fe20000400000 */
[----:B------:R-:W-:Y:S01]  /*0f30*/  FMUL R27, R10, R55 ;  /* 0x000000370a1b7220 */ /* 0x000fe20000400000 */
[----:B------:R-:W-:-:S02]  /*0f40*/  IADD3 R20, P5, R20, c[0x0][0x168], RZ ;  /* 0x00005a0014147a10 */ /* 0x000fc40007fbe0ff */
[----:B------:R-:W-:Y:S02]  /*0f50*/  IADD3 R10, P6, R19, c[0x0][0x168], RZ ;  /* 0x00005a00130a7a10 */ /* 0x000fe40007fde0ff */
[----:B------:R-:W-:Y:S02]  /*0f60*/  F2FP.PACK_AB R37, R37, R38 ;  /* 0x000000262525723e */ /* 0x000fe400000000ff */
[----:B------:R-:W-:Y:S02]  /*0f70*/  F2FP.PACK_AB R29, R40, R9 ;  /* 0x00000009281d723e */ /* 0x000fe400000000ff */
[----:B------:R-:W-:Y:S02]  /*0f80*/  F2FP.PACK_AB R4, R25, R32 ;  /* 0x000000201904723e */ /* 0x000fe400000000ff */
[----:B------:R-:W-:Y:S02]  /*0f90*/  F2FP.PACK_AB R5, R33, R34 ;  /* 0x000000222105723e */ /* 0x000fe400000000ff */
[----:B------:R-:W-:-:S02]  /*0fa0*/  F2FP.PACK_AB R6, R45, R44 ;  /* 0x0000002c2d06723e */ /* 0x000fc400000000ff */
[----:B------:R-:W-:Y:S02]  /*0fb0*/  F2FP.PACK_AB R7, R35, R48 ;  /* 0x000000302307723e */ /* 0x000fe400000000ff */
[----:B------:R-:W-:Y:S02]  /*0fc0*/  F2FP.PACK_AB R38, R39, R46 ;  /* 0x0000002e2726723e */ /* 0x000fe400000000ff */
[----:B------:R-:W-:Y:S02]  /*0fd0*/  IADD3.X R9, R3, c[0x0][0x16c], RZ, P3, !PT ;  /* 0x00005b0003097a10 */ /* 0x000fe40001ffe4ff */
[----:B------:R-:W-:Y:S02]  /*0fe0*/  F2FP.PACK_AB R36, R49, R36 ;  /* 0x000000243124723e */ /* 0x000fe400000000ff */
[----:B------:R-:W-:Y:S02]  /*0ff0*/  F2FP.PACK_AB R39, R50, R41 ;  /* 0x000000293227723e */ /* 0x000fe400000000ff */
[----:B------:R-:W-:-:S02]  /*1000*/  IADD3.X R21, R16, c[0x0][0x16c], RZ, P5, !PT ;  /* 0x00005b0010157a10 */ /* 0x000fc40002ffe4ff */
[----:B------:R-:W-:Y:S02]  /*1010*/  F2FP.PACK_AB R31, R11, R42 ;  /* 0x0000002a0b1f723e */ /* 0x000fe400000000ff */
[----:B------:R-:W-:Y:S02]  /*1020*/  F2FP.PACK_AB R30, R27, R24 ;  /* 0x000000181b1e723e */ /* 0x000fe400000000ff */
[----:B------:R-:W-:Y:S01]  /*1030*/  IADD3.X R11, R18, c[0x0][0x16c], RZ, P6, !PT ;  /* 0x00005b00120b7a10 */ /* 0x000fe200037fe4ff */
[----:B------:R-:W-:Y:S04]  /*1040*/  @!P2 STG.E.128 [R8.64], R4 ;  /* 0x000000040800a986 */ /* 0x000fe8000c101d04 */
[----:B------:R-:W-:Y:S04]  /*1050*/  @!P1 STG.E.128 [R20.64], R36 ;  /* 0x0000002414009986 */ /* 0x000fe8000c101d04 */
[----:B------:R-:W-:Y:S04]  /*1060*/  STS [R51], R54 ;  /* 0x0000003633007388 */ /* 0x000fe80000000800 */
[----:B------:R-:W-:Y:S04]  /*1070*/  STS [R51+0x8], R56 ;  /* 0x0000083833007388 */ /* 0x000fe80000000800 */
[----:B------:R-:W-:Y:S04]  /*1080*/  STS [R51+0x10], R52 ;  /* 0x0000103433007388 */ /* 0x000fe80000000800 */
[----:B------:R-:W-:Y:S04]  /*1090*/  STS [R51+0x18], R55 ;  /* 0x0000183733007388 */ /* 0x000fe80000000800 */
[----:B------:R-:W-:Y:S04]  /*10a0*/  @!P0 STG.E.128 [R10.64], R28 ;  /* 0x0000001c0a008986 */ /* 0x000fe8000c101d04 */
[----:B------:R-:W-:Y:S06]  /*10b0*/  BAR.SYNC 0x0 ;  /* 0x0000000000007b1d */ /* 0x000fec0000000000 */
[----:B------:R-:W-:Y:S05]  /*10c0*/  @!P4 EXIT ;  /* 0x000000000000c94d */ /* 0x000fea0003800000 */
[----:B------:R-:W-:Y:S02]  /*10d0*/  LOP3.LUT R4, R2, 0x7, RZ, 0xc0, !PT ;  /* 0x0000000702047812 */ /* 0x000fe400078ec0ff */
[----:B------:R-:W-:-:S03]  /*10e0*/  LEA R2, P0, R53, c[0x0][0x170], 0x2 ;  /* 0x00005c0035027a11 */ /* 0x000fc600078010ff */
[----:B------:R-:W0:Y:S01]  /*10f0*/  LDS R5, [R4.X4] ;  /* 0x0000000004057984 */ /* 0x000e220000004800 */
[----:B------:R-:W-:-:S05]  /*1100*/  LEA.HI.X R3, R53, c[0x0][0x174], R0, 0x2, P0 ;  /* 0x00005d0035037a11 */ /* 0x000fca00000f1400 */
[----:B0-----:R-:W-:Y:S01]  /*1110*/  STG.E [R2.64], R5 ;  /* 0x0000000502007986 */ /* 0x001fe2000c101904 */
[----:B------:R-:W-:Y:S05]  /*1120*/  EXIT ;  /* 0x000000000000794d */ /* 0x000fea0003800000 */
.L_x_0:
[----:B------:R-:W-:-:S00]  /*1130*/  BRA `(.L_x_0) ;  /* 0xfffffff000007947 */ /* 0x000fc0000383ffff */
[----:B------:R-:W-:-:S00]  /*1140*/  NOP ;  /* 0x0000000000007918 */ /* 0x000fc00000000000 */
        /* <DEDUP_REMOVED lines=11> */
.L_x_1:


//--------------------- .nv.global.init           --------------------------
	.section	.nv.global.init,"aw",@progbits
.nv.global.init:
	.type		_$_str,@object
	.size		_$_str,(_$_str_$_2 - _$_str)
_$_str:
        /*0000*/ 	.byte	0x5f, 0x5f, 0x43, 0x55, 0x44, 0x41, 0x5f, 0x46, 0x54, 0x5a, 0x00
	.type		_$_str_$_2,@object
	.size		_$_str_$_2,(.L_1 - _$_str_$_2)
_$_str_$_2:
        /*000b*/ 	.byte	0x5f, 0x5f, 0x43, 0x55, 0x44, 0x41, 0x5f, 0x50, 0x52, 0x45, 0x43, 0x5f, 0x53, 0x51, 0x52, 0x54
        /*001b*/ 	.byte	0x00
.L_1:


//--------------------- .nv.shared.l2norm_fwd_kernel --------------------------
	.section	.nv.shared.l2norm_fwd_kernel,"aw",@nobits
	.align	16
